//
// Generated by NVIDIA NVVM Compiler
//
// Compiler Build ID: CL-36424714
// Cuda compilation tools, release 13.0, V13.0.88
// Based on NVVM 20.0.0
//

.version 9.0
.target sm_100
.address_size 64

	// .globl	_Z9matrixmulPiS_S_i

.visible .entry _Z9matrixmulPiS_S_i(
	.param .u64 .ptr .align 1 _Z9matrixmulPiS_S_i_param_0,
	.param .u64 .ptr .align 1 _Z9matrixmulPiS_S_i_param_1,
	.param .u64 .ptr .align 1 _Z9matrixmulPiS_S_i_param_2,
	.param .u32 _Z9matrixmulPiS_S_i_param_3
)
{
	.reg .pred 	%p<10>;
	.reg .b32 	%r<105>;
	.reg .b64 	%rd<67>;

	ld.param.u64 	%rd14, [_Z9matrixmulPiS_S_i_param_0];
	ld.param.u64 	%rd15, [_Z9matrixmulPiS_S_i_param_1];
	ld.param.u32 	%r29, [_Z9matrixmulPiS_S_i_param_3];
	cvta.to.global.u64 	%rd1, %rd15;
	cvta.to.global.u64 	%rd2, %rd14;
	mov.u32 	%r31, %ctaid.x;
	shl.b32 	%r32, %r31, 1;
	mov.u32 	%r33, %tid.x;
	add.s32 	%r1, %r32, %r33;
	mov.u32 	%r34, %ctaid.y;
	shl.b32 	%r35, %r34, 1;
	mov.u32 	%r36, %tid.y;
	add.s32 	%r2, %r35, %r36;
	setp.lt.s32 	%p1, %r29, 1;
	mov.b32 	%r104, 0;
	@%p1 bra 	$L__BB0_12;
	mul.lo.s32 	%r3, %r29, %r2;
	and.b32  	%r4, %r29, 7;
	setp.lt.u32 	%p2, %r29, 8;
	mov.b32 	%r104, 0;
	mov.u32 	%r100, %r104;
	@%p2 bra 	$L__BB0_4;
	and.b32  	%r100, %r29, 2147483640;
	neg.s32 	%r93, %r100;
	mul.wide.u32 	%rd16, %r29, 4;
	add.s64 	%rd3, %rd1, %rd16;
	mul.wide.u32 	%rd17, %r29, 8;
	add.s64 	%rd4, %rd1, %rd17;
	mul.wide.u32 	%rd18, %r29, 12;
	add.s64 	%rd5, %rd1, %rd18;
	mul.wide.u32 	%rd19, %r29, 16;
	add.s64 	%rd6, %rd1, %rd19;
	mul.wide.u32 	%rd20, %r29, 20;
	add.s64 	%rd7, %rd1, %rd20;
	mul.wide.u32 	%rd21, %r29, 24;
	add.s64 	%rd8, %rd1, %rd21;
	mul.wide.u32 	%rd22, %r29, 28;
	add.s64 	%rd9, %rd1, %rd22;
	mul.wide.u32 	%rd23, %r3, 4;
	add.s64 	%rd24, %rd23, %rd2;
	add.s64 	%rd66, %rd24, 16;
	mov.b32 	%r104, 0;
	mov.u32 	%r92, %r1;
$L__BB0_3:
	.pragma "nounroll";
	mul.wide.s32 	%rd25, %r92, 4;
	add.s64 	%rd26, %rd3, %rd25;
	add.s64 	%rd27, %rd4, %rd25;
	add.s64 	%rd28, %rd5, %rd25;
	add.s64 	%rd29, %rd6, %rd25;
	add.s64 	%rd30, %rd7, %rd25;
	add.s64 	%rd31, %rd8, %rd25;
	add.s64 	%rd32, %rd9, %rd25;
	add.s64 	%rd33, %rd1, %rd25;
	ld.global.u32 	%r40, [%rd66+-16];
	ld.global.u32 	%r41, [%rd33];
	mad.lo.s32 	%r42, %r41, %r40, %r104;
	ld.global.u32 	%r43, [%rd66+-12];
	ld.global.u32 	%r44, [%rd26];
	mad.lo.s32 	%r45, %r44, %r43, %r42;
	ld.global.u32 	%r46, [%rd66+-8];
	ld.global.u32 	%r47, [%rd27];
	mad.lo.s32 	%r48, %r47, %r46, %r45;
	ld.global.u32 	%r49, [%rd66+-4];
	ld.global.u32 	%r50, [%rd28];
	mad.lo.s32 	%r51, %r50, %r49, %r48;
	ld.global.u32 	%r52, [%rd66];
	ld.global.u32 	%r53, [%rd29];
	mad.lo.s32 	%r54, %r53, %r52, %r51;
	ld.global.u32 	%r55, [%rd66+4];
	ld.global.u32 	%r56, [%rd30];
	mad.lo.s32 	%r57, %r56, %r55, %r54;
	ld.global.u32 	%r58, [%rd66+8];
	ld.global.u32 	%r59, [%rd31];
	mad.lo.s32 	%r60, %r59, %r58, %r57;
	ld.global.u32 	%r61, [%rd66+12];
	ld.global.u32 	%r62, [%rd32];
	mad.lo.s32 	%r104, %r62, %r61, %r60;
	add.s32 	%r93, %r93, 8;
	shl.b32 	%r63, %r29, 3;
	add.s32 	%r92, %r92, %r63;
	add.s64 	%rd66, %rd66, 32;
	setp.ne.s32 	%p3, %r93, 0;
	@%p3 bra 	$L__BB0_3;
$L__BB0_4:
	setp.eq.s32 	%p4, %r4, 0;
	@%p4 bra 	$L__BB0_12;
	and.b32  	%r16, %r29, 3;
	setp.lt.u32 	%p5, %r4, 4;
	@%p5 bra 	$L__BB0_7;
	add.s32 	%r65, %r100, %r3;
	mul.wide.u32 	%rd34, %r65, 4;
	add.s64 	%rd35, %rd2, %rd34;
	ld.global.u32 	%r66, [%rd35];
	mad.lo.s32 	%r67, %r100, %r29, %r1;
	mul.wide.s32 	%rd36, %r67, 4;
	add.s64 	%rd37, %rd1, %rd36;
	ld.global.u32 	%r68, [%rd37];
	mad.lo.s32 	%r69, %r68, %r66, %r104;
	cvt.u64.u32 	%rd38, %r3;
	cvt.u64.u32 	%rd39, %r100;
	add.s64 	%rd40, %rd39, %rd38;
	shl.b64 	%rd41, %rd40, 2;
	add.s64 	%rd42, %rd2, %rd41;
	ld.global.u32 	%r70, [%rd42+4];
	mul.wide.u32 	%rd43, %r29, 4;
	add.s64 	%rd44, %rd37, %rd43;
	ld.global.u32 	%r71, [%rd44];
	mad.lo.s32 	%r72, %r71, %r70, %r69;
	ld.global.u32 	%r73, [%rd42+8];
	add.s64 	%rd45, %rd44, %rd43;
	ld.global.u32 	%r74, [%rd45];
	mad.lo.s32 	%r75, %r74, %r73, %r72;
	ld.global.u32 	%r76, [%rd42+12];
	add.s64 	%rd46, %rd45, %rd43;
	ld.global.u32 	%r77, [%rd46];
	mad.lo.s32 	%r104, %r77, %r76, %r75;
	add.s32 	%r100, %r100, 4;
$L__BB0_7:
	setp.eq.s32 	%p6, %r16, 0;
	@%p6 bra 	$L__BB0_12;
	setp.eq.s32 	%p7, %r16, 1;
	@%p7 bra 	$L__BB0_10;
	add.s32 	%r79, %r100, %r3;
	mul.wide.u32 	%rd47, %r79, 4;
	add.s64 	%rd48, %rd2, %rd47;
	ld.global.u32 	%r80, [%rd48];
	mad.lo.s32 	%r81, %r100, %r29, %r1;
	mul.wide.s32 	%rd49, %r81, 4;
	add.s64 	%rd50, %rd1, %rd49;
	ld.global.u32 	%r82, [%rd50];
	mad.lo.s32 	%r83, %r82, %r80, %r104;
	cvt.u64.u32 	%rd51, %r3;
	cvt.u64.u32 	%rd52, %r100;
	add.s64 	%rd53, %rd52, %rd51;
	shl.b64 	%rd54, %rd53, 2;
	add.s64 	%rd55, %rd2, %rd54;
	ld.global.u32 	%r84, [%rd55+4];
	mul.wide.u32 	%rd56, %r29, 4;
	add.s64 	%rd57, %rd50, %rd56;
	ld.global.u32 	%r85, [%rd57];
	mad.lo.s32 	%r104, %r85, %r84, %r83;
	add.s32 	%r100, %r100, 2;
$L__BB0_10:
	and.b32  	%r86, %r29, 1;
	setp.eq.b32 	%p8, %r86, 1;
	not.pred 	%p9, %p8;
	@%p9 bra 	$L__BB0_12;
	add.s32 	%r87, %r100, %r3;
	mul.wide.u32 	%rd58, %r87, 4;
	add.s64 	%rd59, %rd2, %rd58;
	ld.global.u32 	%r88, [%rd59];
	mad.lo.s32 	%r89, %r100, %r29, %r1;
	mul.wide.s32 	%rd60, %r89, 4;
	add.s64 	%rd61, %rd1, %rd60;
	ld.global.u32 	%r90, [%rd61];
	mad.lo.s32 	%r104, %r90, %r88, %r104;
$L__BB0_12:
	ld.param.u64 	%rd65, [_Z9matrixmulPiS_S_i_param_2];
	cvta.to.global.u64 	%rd62, %rd65;
	mad.lo.s32 	%r91, %r29, %r2, %r1;
	mul.wide.s32 	%rd63, %r91, 4;
	add.s64 	%rd64, %rd62, %rd63;
	st.global.u32 	[%rd64], %r104;
	ret;

}


// ===== COMPILED SASS (sm_100) =====

	.target	sm_100

	.elftype	@"ET_EXEC"


//--------------------- .note.nv.tkinfo           --------------------------
	.section	.note.nv.tkinfo,"",@"SHT_NOTE"
	.sectionflags	@"SHF_NOTE_NV_TKINFO"
	.tkinfo
        /*0018*/ 	.word	0x00000002
        /*0030*/ 	.string	""
        /*0030*/ 	.string	"ptxas"
        /*0030*/ 	.string	"Cuda compilation tools, release 13.0, V13.0.88"
        /*0030*/ 	.string	"Build cuda_13.0.r13.0/compiler.36424714_0"
        /*0030*/ 	.string	"-arch sm_100 -m 64 "



//--------------------- .note.nv.cuinfo           --------------------------
	.section	.note.nv.cuinfo,"",@"SHT_NOTE"
	.sectionflags	@"SHF_NOTE_NV_CUINFO"
        /*0018*/ 	.short	0x0002
        /*001a*/ 	.short	0x0064
        /*001c*/ 	.short	0x0082
	.zero		2


//--------------------- .nv.info                  --------------------------
	.section	.nv.info,"",@"SHT_CUDA_INFO"
	.align	4


	//----- nvinfo : EIATTR_REGCOUNT
	.align		4
        /*0000*/ 	.byte	0x04, 0x2f
        /*0002*/ 	.short	(.L_1 - .L_0)
	.align		4
.L_0:
        /*0004*/ 	.word	index@(_Z9matrixmulPiS_S_i)
        /*0008*/ 	.word	0x0000001e


	//----- nvinfo : EIATTR_FRAME_SIZE
	.align		4
.L_1:
        /*000c*/ 	.byte	0x04, 0x11
        /*000e*/ 	.short	(.L_3 - .L_2)
	.align		4
.L_2:
        /*0010*/ 	.word	index@(_Z9matrixmulPiS_S_i)
        /*0014*/ 	.word	0x00000000


	//----- nvinfo : EIATTR_MIN_STACK_SIZE
	.align		4
.L_3:
        /*0018*/ 	.byte	0x04, 0x12
        /*001a*/ 	.short	(.L_5 - .L_4)
	.align		4
.L_4:
        /*001c*/ 	.word	index@(_Z9matrixmulPiS_S_i)
        /*0020*/ 	.word	0x00000000
.L_5:


//--------------------- .nv.compat                --------------------------
	.section	.nv.compat,"",@"SHT_CUDA_COMPAT_INFO"
	.align	4
        /*0000*/ 	.byte	0x02, 0x09, 0x00, 0x00, 0x02, 0x02, 0x01, 0x00, 0x02, 0x05, 0x05, 0x00, 0x03, 0x07, 0x01, 0x01
        /*0010*/ 	.byte	0x02, 0x03, 0x00, 0x00, 0x02, 0x06, 0x01, 0x00, 0x04, 0x0b, 0x08, 0x00, 0x09, 0x00, 0x00, 0x00
        /*0020*/ 	.byte	0x00, 0x00, 0x00, 0x00


//--------------------- .nv.info._Z9matrixmulPiS_S_i --------------------------
	.section	.nv.info._Z9matrixmulPiS_S_i,"",@"SHT_CUDA_INFO"
	.sectionflags	@""
	.align	4


	//----- nvinfo : EIATTR_CUDA_API_VERSION
	.align		4
        /*0000*/ 	.byte	0x04, 0x37
        /*0002*/ 	.short	(.L_7 - .L_6)
.L_6:
        /*0004*/ 	.word	0x00000082


	//----- nvinfo : EIATTR_KPARAM_INFO
	.align		4
.L_7:
        /*0008*/ 	.byte	0x04, 0x17
        /*000a*/ 	.short	(.L_9 - .L_8)
.L_8:
        /*000c*/ 	.word	0x00000000
        /*0010*/ 	.short	0x0003
        /*0012*/ 	.short	0x0018
        /*0014*/ 	.byte	0x00, 0xf0, 0x11, 0x00


	//----- nvinfo : EIATTR_KPARAM_INFO
	.align		4
.L_9:
        /*0018*/ 	.byte	0x04, 0x17
        /*001a*/ 	.short	(.L_11 - .L_10)
.L_10:
        /*001c*/ 	.word	0x00000000
        /*0020*/ 	.short	0x0002
        /*0022*/ 	.short	0x0010
        /*0024*/ 	.byte	0x00, 0xf5, 0x21, 0x00


	//----- nvinfo : EIATTR_KPARAM_INFO
	.align		4
.L_11:
        /*0028*/ 	.byte	0x04, 0x17
        /*002a*/ 	.short	(.L_13 - .L_12)
.L_12:
        /*002c*/ 	.word	0x00000000
        /*0030*/ 	.short	0x0001
        /*0032*/ 	.short	0x0008
        /*0034*/ 	.byte	0x00, 0xf5, 0x21, 0x00


	//----- nvinfo : EIATTR_KPARAM_INFO
	.align		4
.L_13:
        /*0038*/ 	.byte	0x04, 0x17
        /*003a*/ 	.short	(.L_15 - .L_14)
.L_14:
        /*003c*/ 	.word	0x00000000
        /*0040*/ 	.short	0x0000
        /*0042*/ 	.short	0x0000
        /*0044*/ 	.byte	0x00, 0xf5, 0x21, 0x00


	//----- nvinfo : EIATTR_SPARSE_MMA_MASK
	.align		4
.L_15:
        /*0048*/ 	.byte	0x03, 0x50
        /*004a*/ 	.short	0x0000


	//----- nvinfo : EIATTR_MAXREG_COUNT
	.align		4
        /*004c*/ 	.byte	0x03, 0x1b
        /*004e*/ 	.short	0x00ff


	//----- nvinfo : EIATTR_MERCURY_ISA_VERSION
	.align		4
        /*0050*/ 	.byte	0x03, 0x5f
        /*0052*/ 	.short	0x0101


	//----- nvinfo : EIATTR_VRC_CTA_INIT_COUNT
	.align		4
        /*0054*/ 	.byte	0x02, 0x4a
	.zero		1
	.zero		1


	//----- nvinfo : EIATTR_EXIT_INSTR_OFFSETS
	.align		4
        /*0058*/ 	.byte	0x04, 0x1c
        /*005a*/ 	.short	(.L_17 - .L_16)


	//   ....[0]....
.L_16:
        /*005c*/ 	.word	0x00000a90


	//----- nvinfo : EIATTR_CBANK_PARAM_SIZE
	.align		4
.L_17:
        /*0060*/ 	.byte	0x03, 0x19
        /*0062*/ 	.short	0x001c


	//----- nvinfo : EIATTR_PARAM_CBANK
	.align		4
        /*0064*/ 	.byte	0x04, 0x0a
        /*0066*/ 	.short	(.L_19 - .L_18)
	.align		4
.L_18:
        /*0068*/ 	.word	index@(.nv.constant0._Z9matrixmulPiS_S_i)
        /*006c*/ 	.short	0x0380
        /*006e*/ 	.short	0x001c


	//----- nvinfo : EIATTR_SW_WAR
	.align		4
.L_19:
        /*0070*/ 	.byte	0x04, 0x36
        /*0072*/ 	.short	(.L_21 - .L_20)
.L_20:
        /*0074*/ 	.word	0x00000008
.L_21:


//--------------------- .nv.callgraph             --------------------------
	.section	.nv.callgraph,"",@"SHT_CUDA_CALLGRAPH"
	.align	4
	.sectionentsize	8
	.align		4
        /*0000*/ 	.word	0x00000000
	.align		4
        /*0004*/ 	.word	0xffffffff
	.align		4
        /*0008*/ 	.word	0x00000000
	.align		4
        /*000c*/ 	.word	0xfffffffe
	.align		4
        /*0010*/ 	.word	0x00000000
	.align		4
        /*0014*/ 	.word	0xfffffffd
	.align		4
        /*0018*/ 	.word	0x00000000
	.align		4
        /*001c*/ 	.word	0xfffffffc


//--------------------- .text._Z9matrixmulPiS_S_i --------------------------
	.section	.text._Z9matrixmulPiS_S_i,"ax",@progbits
	.align	128
        .global         _Z9matrixmulPiS_S_i
        .type           _Z9matrixmulPiS_S_i,@function
        .size           _Z9matrixmulPiS_S_i,(.L_x_5 - _Z9matrixmulPiS_S_i)
        .other          _Z9matrixmulPiS_S_i,@"STO_CUDA_ENTRY STV_DEFAULT"
_Z9matrixmulPiS_S_i:
.text._Z9matrixmulPiS_S_i:
[----:B------:R-:W-:Y:S01]  /*0000*/  LDC R1, c[0x0][0x37c] ;  /* 0x0000df00ff017b82 */ /* 0x000fe20000000800 */
[----:B------:R-:W0:Y:S01]  /*0010*/  S2R R0, SR_CTAID.X ;  /* 0x0000000000007919 */ /* 0x000e220000002500 */
[----:B------:R-:W1:Y:S01]  /*0020*/  LDCU UR18, c[0x0][0x398] ;  /* 0x00007300ff1277ac */ /* 0x000e620008000800 */
[----:B------:R-:W-:Y:S01]  /*0030*/  HFMA2 R12, -RZ, RZ, 0, 0 ;  /* 0x00000000ff0c7431 */ /* 0x000fe200000001ff */
[----:B------:R-:W0:Y:S01]  /*0040*/  S2R R3, SR_TID.X ;  /* 0x0000000000037919 */ /* 0x000e220000002100 */
[----:B------:R-:W2:Y:S01]  /*0050*/  LDCU.64 UR16, c[0x0][0x358] ;  /* 0x00006b00ff1077ac */ /* 0x000ea20008000a00 */
[----:B------:R-:W3:Y:S01]  /*0060*/  S2R R13, SR_CTAID.Y ;  /* 0x00000000000d7919 */ /* 0x000ee20000002600 */
[----:B------:R-:W3:Y:S01]  /*0070*/  S2R R2, SR_TID.Y ;  /* 0x0000000000027919 */ /* 0x000ee20000002200 */
[----:B-1----:R-:W-:Y:S01]  /*0080*/  UISETP.GE.AND UP0, UPT, UR18, 0x1, UPT ;  /* 0x000000011200788c */ /* 0x002fe2000bf06270 */
[----:B0-----:R-:W-:Y:S02]  /*0090*/  LEA R0, R0, R3, 0x1 ;  /* 0x0000000300007211 */ /* 0x001fe400078e08ff */
[----:B---3--:R-:W-:-:S06]  /*00a0*/  LEA R13, R13, R2, 0x1 ;  /* 0x000000020d0d7211 */ /* 0x008fcc00078e08ff */
[----:B--2---:R-:W-:Y:S05]  /*00b0*/  BRA.U !UP0, `(.L_x_0) ;  /* 0x0000000908647547 */ /* 0x004fea000b800000 */
[----:B------:R-:W-:Y:S02]  /*00c0*/  UISETP.GE.U32.AND UP1, UPT, UR18, 0x8, UPT ;  /* 0x000000081200788c */ /* 0x000fe4000bf26070 */
[----:B------:R-:W-:Y:S01]  /*00d0*/  IMAD R5, R13, UR18, RZ ;  /* 0x000000120d057c24 */ /* 0x000fe2000f8e02ff */
[----:B------:R-:W-:Y:S01]  /*00e0*/  ULOP3.LUT UR19, UR18, 0x7, URZ, 0xc0, !UPT ;  /* 0x0000000712137892 */ /* 0x000fe2000f8ec0ff */
[----:B------:R-:W-:Y:S01]  /*00f0*/  MOV R12, RZ ;  /* 0x000000ff000c7202 */ /* 0x000fe20000000f00 */
[----:B------:R-:W-:Y:S02]  /*0100*/  UMOV UR4, URZ ;  /* 0x000000ff00047c82 */ /* 0x000fe40008000000 */
[----:B------:R-:W-:Y:S02]  /*0110*/  UISETP.NE.AND UP0, UPT, UR19, URZ, UPT ;  /* 0x000000ff1300728c */ /* 0x000fe4000bf05270 */
[----:B------:R-:W-:Y:S09]  /*0120*/  BRA.U !UP1, `(.L_x_1) ;  /* 0x0000000509087547 */ /* 0x000ff2000b800000 */
[----:B------:R-:W0:Y:S01]  /*0130*/  LDCU.128 UR20, c[0x0][0x380] ;  /* 0x00007000ff1477ac */ /* 0x000e220008000c00 */
[----:B------:R-:W-:Y:S01]  /*0140*/  IMAD.MOV.U32 R12, RZ, RZ, RZ ;  /* 0x000000ffff0c7224 */ /* 0x000fe200078e00ff */
[----:B------:R-:W-:Y:S01]  /*0150*/  MOV R14, R0 ;  /* 0x00000000000e7202 */ /* 0x000fe20000000f00 */
[----:B------:R-:W-:-:S04]  /*0160*/  ULOP3.LUT UR4, UR18, 0x7ffffff8, URZ, 0xc0, !UPT ;  /* 0x7ffffff812047892 */ /* 0x000fc8000f8ec0ff */
[----:B------:R-:W-:Y:S01]  /*0170*/  UIADD3 UR5, UPT, UPT, -UR4, URZ, URZ ;  /* 0x000000ff04057290 */ /* 0x000fe2000fffe1ff */
[----:B0-----:R-:W-:Y:S01]  /*0180*/  MOV R2, UR20 ;  /* 0x0000001400027c02 */ /* 0x001fe20008000f00 */
[----:B------:R-:W-:Y:S01]  /*0190*/  UIMAD.WIDE.U32 UR6, UR18, 0xc, UR22 ;  /* 0x0000000c120678a5 */ /* 0x000fe2000f8e0016 */
[----:B------:R-:W-:Y:S01]  /*01a0*/  MOV R3, UR21 ;  /* 0x0000001500037c02 */ /* 0x000fe20008000f00 */
[----:B------:R-:W-:Y:S02]  /*01b0*/  UIMAD.WIDE.U32 UR8, UR18, 0x10, UR22 ;  /* 0x00000010120878a5 */ /* 0x000fe4000f8e0016 */
[----:B------:R-:W-:Y:S01]  /*01c0*/  UIMAD.WIDE.U32 UR10, UR18, 0x14, UR22 ;  /* 0x00000014120a78a5 */ /* 0x000fe2000f8e0016 */
[----:B------:R-:W-:Y:S01]  /*01d0*/  IMAD.WIDE.U32 R2, R5, 0x4, R2 ;  /* 0x0000000405027825 */ /* 0x000fe200078e0002 */
[----:B------:R-:W-:Y:S02]  /*01e0*/  UIMAD.WIDE.U32 UR12, UR18, 0x18, UR22 ;  /* 0x00000018120c78a5 */ /* 0x000fe4000f8e0016 */
[----:B------:R-:W-:Y:S01]  /*01f0*/  UIMAD.WIDE.U32 UR14, UR18, 0x1c, UR22 ;  /* 0x0000001c120e78a5 */ /* 0x000fe2000f8e0016 */
[----:B------:R-:W-:-:S04]  /*0200*/  IADD3 R2, P0, PT, R2, 0x10, RZ ;  /* 0x0000001002027810 */ /* 0x000fc80007f1e0ff */
[----:B------:R-:W-:-:S09]  /*0210*/  IADD3.X R3, PT, PT, RZ, R3, RZ, P0, !PT ;  /* 0x00000003ff037210 */ /* 0x000fd200007fe4ff */
.L_x_2:
[----:B------:R-:W-:Y:S01]  /*0220*/  HFMA2 R23, -RZ, RZ, 0, 2.384185791015625e-07 ;  /* 0x00000004ff177431 */ /* 0x000fe200000001ff */
[----:B------:R-:W-:Y:S01]  /*0230*/  UIMAD.WIDE.U32 UR24, UR18, 0x4, UR22 ;  /* 0x00000004121878a5 */ /* 0x000fe2000f8e0016 */
[----:B------:R-:W2:Y:S01]  /*0240*/  LDG.E R21, desc[UR16][R2.64+-0x10] ;  /* 0xfffff01002157981 */ /* 0x000ea2000c1e1900 */
[----:B------:R-:W-:Y:S01]  /*0250*/  UIMAD.WIDE.U32 UR20, UR18, 0x8, UR22 ;  /* 0x00000008121478a5 */ /* 0x000fe2000f8e0016 */
[----:B------:R-:W-:Y:S02]  /*0260*/  IMAD.MOV.U32 R11, RZ, RZ, 0x4 ;  /* 0x00000004ff0b7424 */ /* 0x000fe400078e00ff */
[----:B------:R-:W-:Y:S01]  /*0270*/  HFMA2 R7, -RZ, RZ, 0, 2.384185791015625e-07 ;  /* 0x00000004ff077431 */ /* 0x000fe200000001ff */
[----:B------:R-:W3:Y:S01]  /*0280*/  LDG.E R19, desc[UR16][R2.64+-0xc] ;  /* 0xfffff41002137981 */ /* 0x000ee2000c1e1900 */
[----:B------:R-:W-:Y:S02]  /*0290*/  MOV R8, UR24 ;  /* 0x0000001800087c02 */ /* 0x000fe40008000f00 */
[----:B------:R-:W-:Y:S01]  /*02a0*/  MOV R9, UR25 ;  /* 0x0000001900097c02 */ /* 0x000fe20008000f00 */
[C---:B------:R-:W-:Y:S01]  /*02b0*/  IMAD.WIDE R22, R14.reuse, R23, UR22 ;  /* 0x000000160e167e25 */ /* 0x040fe2000f8e0217 */
[----:B------:R-:W-:Y:S01]  /*02c0*/  MOV R24, UR20 ;  /* 0x0000001400187c02 */ /* 0x000fe20008000f00 */
[----:B------:R-:W4:Y:S01]  /*02d0*/  LDG.E R17, desc[UR16][R2.64+-0x8] ;  /* 0xfffff81002117981 */ /* 0x000f22000c1e1900 */
[----:B------:R-:W-:Y:S01]  /*02e0*/  MOV R25, UR21 ;  /* 0x0000001500197c02 */ /* 0x000fe20008000f00 */
[----:B------:R-:W-:-:S02]  /*02f0*/  IMAD.WIDE R8, R14, 0x4, R8 ;  /* 0x000000040e087825 */ /* 0x000fc400078e0208 */
[----:B------:R-:W2:Y:S02]  /*0300*/  LDG.E R22, desc[UR16][R22.64] ;  /* 0x0000001016167981 */ /* 0x000ea4000c1e1900 */
[C---:B------:R-:W-:Y:S01]  /*0310*/  IMAD.WIDE R24, R14.reuse, 0x4, R24 ;  /* 0x000000040e187825 */ /* 0x040fe200078e0218 */
[----:B------:R-:W-:Y:S01]  /*0320*/  MOV R5, 0x4 ;  /* 0x0000000400057802 */ /* 0x000fe20000000f00 */
[----:B------:R0:W3:Y:S02]  /*0330*/  LDG.E R20, desc[UR16][R8.64] ;  /* 0x0000001008147981 */ /* 0x0000e4000c1e1900 */
[C---:B------:R-:W-:Y:S02]  /*0340*/  IMAD.WIDE R10, R14.reuse, R11, UR6 ;  /* 0x000000060e0a7e25 */ /* 0x040fe4000f8e020b */
[----:B------:R-:W4:Y:S02]  /*0350*/  LDG.E R18, desc[UR16][R24.64] ;  /* 0x0000001018127981 */ /* 0x000f24000c1e1900 */
[----:B------:R-:W-:-:S04]  /*0360*/  IMAD.WIDE R4, R14, R5, UR8 ;  /* 0x000000080e047e25 */ /* 0x000fc8000f8e0205 */
[----:B------:R-:W-:Y:S01]  /*0370*/  HFMA2 R27, -RZ, RZ, 0, 2.384185791015625e-07 ;  /* 0x00000004ff1b7431 */ /* 0x000fe200000001ff */
[----:B------:R1:W5:Y:S01]  /*0380*/  LDG.E R16, desc[UR16][R10.64] ;  /* 0x000000100a107981 */ /* 0x000362000c1e1900 */
[----:B0-----:R-:W-:-:S03]  /*0390*/  MOV R9, 0x4 ;  /* 0x0000000400097802 */ /* 0x001fc60000000f00 */
[----:B------:R-:W5:Y:S01]  /*03a0*/  LDG.E R15, desc[UR16][R2.64+-0x4] ;  /* 0xfffffc10020f7981 */ /* 0x000f62000c1e1900 */
[----:B------:R-:W-:-:S03]  /*03b0*/  IMAD.WIDE R6, R14, R7, UR10 ;  /* 0x0000000a0e067e25 */ /* 0x000fc6000f8e0207 */
[----:B------:R0:W5:Y:S01]  /*03c0*/  LDG.E R4, desc[UR16][R4.64] ;  /* 0x0000001004047981 */ /* 0x000162000c1e1900 */
[----:B------:R-:W-:-:S03]  /*03d0*/  IMAD.WIDE R8, R14, R9, UR12 ;  /* 0x0000000c0e087e25 */ /* 0x000fc6000f8e0209 */
[----:B------:R-:W5:Y:S01]  /*03e0*/  LDG.E R23, desc[UR16][R2.64] ;  /* 0x0000001002177981 */ /* 0x000f62000c1e1900 */
[----:B-1----:R-:W-:-:S03]  /*03f0*/  IMAD.WIDE R10, R14, R27, UR14 ;  /* 0x0000000e0e0a7e25 */ /* 0x002fc6000f8e021b */
[----:B------:R-:W5:Y:S04]  /*0400*/  LDG.E R7, desc[UR16][R6.64] ;  /* 0x0000001006077981 */ /* 0x000f68000c1e1900 */
[----:B------:R-:W5:Y:S04]  /*0410*/  LDG.E R24, desc[UR16][R2.64+0x4] ;  /* 0x0000041002187981 */ /* 0x000f68000c1e1900 */
[----:B------:R-:W5:Y:S04]  /*0420*/  LDG.E R8, desc[UR16][R8.64] ;  /* 0x0000001008087981 */ /* 0x000f68000c1e1900 */
[----:B------:R-:W5:Y:S04]  /*0430*/  LDG.E R25, desc[UR16][R2.64+0x8] ;  /* 0x0000081002197981 */ /* 0x000f68000c1e1900 */
[----:B------:R-:W5:Y:S04]  /*0440*/  LDG.E R10, desc[UR16][R10.64] ;  /* 0x000000100a0a7981 */ /* 0x000f68000c1e1900 */
[----:B------:R1:W5:Y:S01]  /*0450*/  LDG.E R27, desc[UR16][R2.64+0xc] ;  /* 0x00000c10021b7981 */ /* 0x000362000c1e1900 */
[----:B------:R-:W-:-:S04]  /*0460*/  UIADD3 UR5, UPT, UPT, UR5, 0x8, URZ ;  /* 0x0000000805057890 */ /* 0x000fc8000fffe0ff */
[----:B------:R-:W-:Y:S01]  /*0470*/  UISETP.NE.AND UP1, UPT, UR5, URZ, UPT ;  /* 0x000000ff0500728c */ /* 0x000fe2000bf25270 */
[----:B0-----:R-:W-:Y:S02]  /*0480*/  MOV R5, UR18 ;  /* 0x0000001200057c02 */ /* 0x001fe40008000f00 */
[----:B-1----:R-:W-:-:S03]  /*0490*/  IADD3 R2, P0, PT, R2, 0x20, RZ ;  /* 0x0000002002027810 */ /* 0x002fc60007f1e0ff */
[----:B------:R-:W-:Y:S01]  /*04a0*/  IMAD R14, R5, 0x8, R14 ;  /* 0x00000008050e7824 */ /* 0x000fe200078e020e */
[----:B------:R-:W-:Y:S01]  /*04b0*/  IADD3.X R3, PT, PT, RZ, R3, RZ, P0, !PT ;  /* 0x00000003ff037210 */ /* 0x000fe200007fe4ff */
[----:B--2---:R-:W-:-:S04]  /*04c0*/  IMAD R21, R21, R22, R12 ;  /* 0x0000001615157224 */ /* 0x004fc800078e020c */
[----:B---3--:R-:W-:-:S04]  /*04d0*/  IMAD R19, R19, R20, R21 ;  /* 0x0000001413137224 */ /* 0x008fc800078e0215 */
[----:B----4-:R-:W-:-:S04]  /*04e0*/  IMAD R17, R17, R18, R19 ;  /* 0x0000001211117224 */ /* 0x010fc800078e0213 */
[----:B-----5:R-:W-:-:S04]  /*04f0*/  IMAD R15, R15, R16, R17 ;  /* 0x000000100f0f7224 */ /* 0x020fc800078e0211 */
[----:B------:R-:W-:-:S04]  /*0500*/  IMAD R4, R23, R4, R15 ;  /* 0x0000000417047224 */ /* 0x000fc800078e020f */
[----:B------:R-:W-:-:S04]  /*0510*/  IMAD R4, R24, R7, R4 ;  /* 0x0000000718047224 */ /* 0x000fc800078e0204 */
[----:B------:R-:W-:-:S04]  /*0520*/  IMAD R4, R25, R8, R4 ;  /* 0x0000000819047224 */ /* 0x000fc800078e0204 */
[----:B------:R-:W-:Y:S01]  /*0530*/  IMAD R12, R27, R10, R4 ;  /* 0x0000000a1b0c7224 */ /* 0x000fe200078e0204 */
[----:B------:R-:W-:Y:S06]  /*0540*/  BRA.U UP1, `(.L_x_2) ;  /* 0xfffffffd01347547 */ /* 0x000fec000b83ffff */
.L_x_1:
[----:B------:R-:W-:Y:S05]  /*0550*/  BRA.U !UP0, `(.L_x_0) ;  /* 0x00000005083c7547 */ /* 0x000fea000b800000 */
[----:B------:R-:W-:Y:S01]  /*0560*/  UISETP.GE.U32.AND UP0, UPT, UR19, 0x4, UPT ;  /* 0x000000041300788c */ /* 0x000fe2000bf06070 */
[----:B------:R-:W-:Y:S01]  /*0570*/  IMAD R2, R13, UR18, RZ ;  /* 0x000000120d027c24 */ /* 0x000fe2000f8e02ff */
[----:B------:R-:W-:-:S04]  /*0580*/  ULOP3.LUT UR5, UR18, 0x3, URZ, 0xc0, !UPT ;  /* 0x0000000312057892 */ /* 0x000fc8000f8ec0ff */
[----:B------:R-:W-:-:S03]  /*0590*/  UISETP.NE.AND UP1, UPT, UR5, URZ, UPT ;  /* 0x000000ff0500728c */ /* 0x000fc6000bf25270 */
[----:B------:R-:W-:Y:S08]  /*05a0*/  BRA.U !UP0, `(.L_x_3) ;  /* 0x00000001087c7547 */ /* 0x000ff0000b800000 */
[----:B------:R-:W0:Y:S01]  /*05b0*/  LDC.64 R6, c[0x0][0x388] ;  /* 0x0000e200ff067b82 */ /* 0x000e220000000a00 */
[----:B------:R-:W1:Y:S01]  /*05c0*/  LDCU.64 UR6, c[0x0][0x380] ;  /* 0x00007000ff0677ac */ /* 0x000e620008000a00 */
[----:B------:R-:W-:Y:S02]  /*05d0*/  MOV R5, UR4 ;  /* 0x0000000400057c02 */ /* 0x000fe40008000f00 */
[C---:B------:R-:W-:Y:S02]  /*05e0*/  IADD3 R3, PT, PT, R2.reuse, UR4, RZ ;  /* 0x0000000402037c10 */ /* 0x040fe4000fffe0ff */
[----:B------:R-:W-:Y:S01]  /*05f0*/  MOV R11, UR18 ;  /* 0x00000012000b7c02 */ /* 0x000fe20008000f00 */
[----:B------:R-:W-:Y:S01]  /*0600*/  IMAD R5, R5, UR18, R0 ;  /* 0x0000001205057c24 */ /* 0x000fe2000f8e0200 */
[----:B------:R-:W2:Y:S01]  /*0610*/  LDC.64 R8, c[0x0][0x380] ;  /* 0x0000e000ff087b82 */ /* 0x000ea20000000a00 */
[----:B------:R-:W-:Y:S02]  /*0620*/  IADD3 R14, P0, PT, R2, UR4, RZ ;  /* 0x00000004020e7c10 */ /* 0x000fe4000ff1e0ff */
[----:B------:R-:W-:Y:S01]  /*0630*/  MOV R15, UR18 ;  /* 0x00000012000f7c02 */ /* 0x000fe20008000f00 */
[----:B0-----:R-:W-:-:S04]  /*0640*/  IMAD.WIDE R6, R5, 0x4, R6 ;  /* 0x0000000405067825 */ /* 0x001fc800078e0206 */
[----:B------:R-:W-:Y:S01]  /*0650*/  IMAD.WIDE.U32 R10, R11, 0x4, R6 ;  /* 0x000000040b0a7825 */ /* 0x000fe200078e0006 */
[----:B------:R-:W-:Y:S01]  /*0660*/  MOV R17, UR18 ;  /* 0x0000001200117c02 */ /* 0x000fe20008000f00 */
[----:B------:R-:W3:Y:S02]  /*0670*/  LDG.E R6, desc[UR16][R6.64] ;  /* 0x0000001006067981 */ /* 0x000ee4000c1e1900 */
[----:B--2---:R-:W-:Y:S01]  /*0680*/  IMAD.WIDE.U32 R8, R3, 0x4, R8 ;  /* 0x0000000403087825 */ /* 0x004fe200078e0008 */
[----:B------:R-:W-:Y:S02]  /*0690*/  IADD3.X R3, PT, PT, RZ, RZ, RZ, P0, !PT ;  /* 0x000000ffff037210 */ /* 0x000fe400007fe4ff */
[----:B-1----:R-:W-:-:S03]  /*06a0*/  LEA R4, P0, R14, UR6, 0x2 ;  /* 0x000000060e047c11 */ /* 0x002fc6000f8010ff */
[----:B------:R-:W3:Y:S01]  /*06b0*/  LDG.E R9, desc[UR16][R8.64] ;  /* 0x0000001008097981 */ /* 0x000ee2000c1e1900 */
[----:B------:R-:W-:Y:S01]  /*06c0*/  LEA.HI.X R5, R14, UR7, R3, 0x2, P0 ;  /* 0x000000070e057c11 */ /* 0x000fe200080f1403 */
[----:B------:R-:W-:Y:S02]  /*06d0*/  IMAD.WIDE.U32 R14, R15, 0x4, R10 ;  /* 0x000000040f0e7825 */ /* 0x000fe400078e000a */
[----:B------:R-:W2:Y:S04]  /*06e0*/  LDG.E R3, desc[UR16][R10.64] ;  /* 0x000000100a037981 */ /* 0x000ea8000c1e1900 */
[----:B------:R-:W2:Y:S01]  /*06f0*/  LDG.E R18, desc[UR16][R4.64+0x4] ;  /* 0x0000041004127981 */ /* 0x000ea2000c1e1900 */
[----:B------:R-:W-:-:S03]  /*0700*/  IMAD.WIDE.U32 R16, R17, 0x4, R14 ;  /* 0x0000000411107825 */ /* 0x000fc600078e000e */
[----:B------:R-:W4:Y:S04]  /*0710*/  LDG.E R19, desc[UR16][R14.64] ;  /* 0x000000100e137981 */ /* 0x000f28000c1e1900 */
[----:B------:R-:W4:Y:S04]  /*0720*/  LDG.E R20, desc[UR16][R4.64+0x8] ;  /* 0x0000081004147981 */ /* 0x000f28000c1e1900 */
[----:B------:R-:W5:Y:S04]  /*0730*/  LDG.E R22, desc[UR16][R4.64+0xc] ;  /* 0x00000c1004167981 */ /* 0x000f68000c1e1900 */
[----:B------:R-:W5:Y:S01]  /*0740*/  LDG.E R16, desc[UR16][R16.64] ;  /* 0x0000001010107981 */ /* 0x000f62000c1e1900 */
[----:B------:R-:W-:Y:S01]  /*0750*/  UIADD3 UR4, UPT, UPT, UR4, 0x4, URZ ;  /* 0x0000000404047890 */ /* 0x000fe2000fffe0ff */
[----:B---3--:R-:W-:-:S04]  /*0760*/  IMAD R9, R9, R6, R12 ;  /* 0x0000000609097224 */ /* 0x008fc800078e020c */
[----:B--2---:R-:W-:-:S04]  /*0770*/  IMAD R3, R18, R3, R9 ;  /* 0x0000000312037224 */ /* 0x004fc800078e0209 */
[----:B----4-:R-:W-:-:S04]  /*0780*/  IMAD R3, R20, R19, R3 ;  /* 0x0000001314037224 */ /* 0x010fc800078e0203 */
[----:B-----5:R-:W-:-:S07]  /*0790*/  IMAD R12, R22, R16, R3 ;  /* 0x00000010160c7224 */ /* 0x020fce00078e0203 */
.L_x_3:
[----:B------:R-:W-:Y:S05]  /*07a0*/  BRA.U !UP1, `(.L_x_0) ;  /* 0x0000000109a87547 */ /* 0x000fea000b800000 */
[----:B------:R-:W-:Y:S01]  /*07b0*/  UISETP.NE.AND UP0, UPT, UR5, 0x1, UPT ;  /* 0x000000010500788c */ /* 0x000fe2000bf05270 */
[----:B------:R-:W-:Y:S01]  /*07c0*/  MOV R9, UR4 ;  /* 0x0000000400097c02 */ /* 0x000fe20008000f00 */
[----:B------:R-:W-:Y:S02]  /*07d0*/  ULOP3.LUT UR5, UR18, 0x1, URZ, 0xc0, !UPT ;  /* 0x0000000112057892 */ /* 0x000fe4000f8ec0ff */
[----:B------:R-:W-:Y:S02]  /*07e0*/  IMAD.U32 R17, RZ, RZ, UR18 ;  /* 0x00000012ff117e24 */ /* 0x000fe4000f8e00ff */
[----:B------:R-:W-:Y:S01]  /*07f0*/  UISETP.NE.U32.AND UP1, UPT, UR5, 0x1, UPT ;  /* 0x000000010500788c */ /* 0x000fe2000bf25070 */
[----:B------:R-:W-:-:S04]  /*0800*/  PLOP3.LUT P1, PT, PT, PT, UP0, 0x80, 0x8 ;  /* 0x000000000008781c */ /* 0x000fc80003f2f008 */
[----:B------:R-:W0:Y:S01]  /*0810*/  @UP0 LDCU.128 UR8, c[0x0][0x380] ;  /* 0x00007000ff0807ac */ /* 0x000e220008000c00 */
[----:B------:R-:W-:Y:S01]  /*0820*/  PLOP3.LUT P0, PT, PT, PT, UP1, 0x80, 0x8 ;  /* 0x000000000008781c */ /* 0x000fe20003f0f018 */
[----:B------:R-:W1:Y:S04]  /*0830*/  @UP0 LDCU.64 UR6, c[0x0][0x380] ;  /* 0x00007000ff0607ac */ /* 0x000e680008000a00 */
[----:B------:R-:W2:Y:S03]  /*0840*/  @!UP1 LDCU.128 UR12, c[0x0][0x380] ;  /* 0x00007000ff0c97ac */ /* 0x000ea60008000c00 */
[C---:B------:R-:W-:Y:S01]  /*0850*/  @P1 VIADD R3, R2.reuse, UR4 ;  /* 0x0000000402031c36 */ /* 0x040fe20008000000 */
[----:B------:R-:W-:Y:S01]  /*0860*/  @P1 IADD3 R5, P2, PT, R2, UR4, RZ ;  /* 0x0000000402051c10 */ /* 0x000fe2000ff5e0ff */
[----:B------:R-:W-:-:S03]  /*0870*/  @UP0 UIADD3 UR4, UPT, UPT, UR4, 0x2, URZ ;  /* 0x0000000204040890 */ /* 0x000fc6000fffe0ff */
[----:B------:R-:W-:Y:S02]  /*0880*/  @P1 IADD3.X R8, PT, PT, RZ, RZ, RZ, P2, !PT ;  /* 0x000000ffff081210 */ /* 0x000fe400017fe4ff */
[----:B0-----:R-:W-:Y:S02]  /*0890*/  MOV R14, UR8 ;  /* 0x00000008000e7c02 */ /* 0x001fe40008000f00 */
[----:B------:R-:W-:Y:S02]  /*08a0*/  MOV R15, UR9 ;  /* 0x00000009000f7c02 */ /* 0x000fe40008000f00 */
[----:B------:R-:W-:Y:S02]  /*08b0*/  MOV R6, UR10 ;  /* 0x0000000a00067c02 */ /* 0x000fe40008000f00 */
[----:B------:R-:W-:Y:S01]  /*08c0*/  MOV R7, UR11 ;  /* 0x0000000b00077c02 */ /* 0x000fe20008000f00 */
[----:B------:R-:W-:Y:S01]  /*08d0*/  @P1 IMAD.WIDE.U32 R14, R3, 0x4, R14 ;  /* 0x00000004030e1825 */ /* 0x000fe200078e000e */
[----:B-1----:R-:W-:-:S03]  /*08e0*/  @P1 LEA R4, P2, R5, UR6, 0x2 ;  /* 0x0000000605041c11 */ /* 0x002fc6000f8410ff */
[----:B------:R-:W-:Y:S01]  /*08f0*/  @P1 IMAD R3, R9, UR18, R0 ;  /* 0x0000001209031c24 */ /* 0x000fe2000f8e0200 */
[----:B------:R-:W-:-:S03]  /*0900*/  MOV R21, UR4 ;  /* 0x0000000400157c02 */ /* 0x000fc60008000f00 */
[----:B------:R-:W-:Y:S01]  /*0910*/  @P1 IMAD.WIDE R6, R3, 0x4, R6 ;  /* 0x0000000403061825 */ /* 0x000fe200078e0206 */
[----:B------:R-:W-:Y:S01]  /*0920*/  @P1 LEA.HI.X R5, R5, UR7, R8, 0x2, P2 ;  /* 0x0000000705051c11 */ /* 0x000fe200090f1408 */
[----:B------:R-:W3:Y:S01]  /*0930*/  @P1 LDG.E R3, desc[UR16][R14.64] ;  /* 0x000000100e031981 */ /* 0x000ee2000c1e1900 */
[----:B--2---:R-:W-:Y:S01]  /*0940*/  MOV R8, UR12 ;  /* 0x0000000c00087c02 */ /* 0x004fe20008000f00 */
[----:B------:R-:W-:Y:S01]  /*0950*/  @!P0 IMAD R21, R21, UR18, R0 ;  /* 0x0000001215158c24 */ /* 0x000fe2000f8e0200 */
[----:B------:R-:W-:Y:S01]  /*0960*/  MOV R9, UR13 ;  /* 0x0000000d00097c02 */ /* 0x000fe20008000f00 */
[----:B------:R-:W-:Y:S01]  /*0970*/  @P1 IMAD.WIDE.U32 R16, R17, 0x4, R6 ;  /* 0x0000000411101825 */ /* 0x000fe200078e0006 */
[----:B------:R-:W-:Y:S01]  /*0980*/  @!P0 IADD3 R19, PT, PT, R2, UR4, RZ ;  /* 0x0000000402138c10 */ /* 0x000fe2000fffe0ff */
[----:B------:R-:W3:Y:S01]  /*0990*/  @P1 LDG.E R6, desc[UR16][R6.64] ;  /* 0x0000001006061981 */ /* 0x000ee2000c1e1900 */
[----:B------:R-:W-:Y:S02]  /*09a0*/  MOV R10, UR14 ;  /* 0x0000000e000a7c02 */ /* 0x000fe40008000f00 */
[----:B------:R-:W-:Y:S01]  /*09b0*/  MOV R11, UR15 ;  /* 0x0000000f000b7c02 */ /* 0x000fe20008000f00 */
[----:B------:R-:W-:Y:S01]  /*09c0*/  @!P0 IMAD.WIDE.U32 R8, R19, 0x4, R8 ;  /* 0x0000000413088825 */ /* 0x000fe200078e0008 */
[----:B------:R-:W2:Y:S03]  /*09d0*/  @P1 LDG.E R16, desc[UR16][R16.64] ;  /* 0x0000001010101981 */ /* 0x000ea6000c1e1900 */
[----:B------:R-:W-:Y:S01]  /*09e0*/  @!P0 IMAD.WIDE R10, R21, 0x4, R10 ;  /* 0x00000004150a8825 */ /* 0x000fe200078e020a */
[----:B------:R-:W2:Y:S04]  /*09f0*/  @P1 LDG.E R4, desc[UR16][R4.64+0x4] ;  /* 0x0000041004041981 */ /* 0x000ea8000c1e1900 */
[----:B------:R-:W4:Y:S04]  /*0a00*/  @!P0 LDG.E R9, desc[UR16][R8.64] ;  /* 0x0000001008098981 */ /* 0x000f28000c1e1900 */
[----:B------:R-:W4:Y:S01]  /*0a10*/  @!P0 LDG.E R10, desc[UR16][R10.64] ;  /* 0x000000100a0a8981 */ /* 0x000f22000c1e1900 */
[----:B---3--:R-:W-:-:S04]  /*0a20*/  @P1 IMAD R3, R3, R6, R12 ;  /* 0x0000000603031224 */ /* 0x008fc800078e020c */
[----:B--2---:R-:W-:-:S04]  /*0a30*/  @P1 IMAD R12, R4, R16, R3 ;  /* 0x00000010040c1224 */ /* 0x004fc800078e0203 */
[----:B----4-:R-:W-:-:S07]  /*0a40*/  @!P0 IMAD R12, R9, R10, R12 ;  /* 0x0000000a090c8224 */ /* 0x010fce00078e020c */
.L_x_0:
[----:B------:R-:W0:Y:S01]  /*0a50*/  LDC.64 R2, c[0x0][0x390] ;  /* 0x0000e400ff027b82 */ /* 0x000e220000000a00 */
[----:B------:R-:W-:-:S04]  /*0a60*/  IMAD R13, R13, UR18, R0 ;  /* 0x000000120d0d7c24 */ /* 0x000fc8000f8e0200 */
[----:B0-----:R-:W-:-:S05]  /*0a70*/  IMAD.WIDE R2, R13, 0x4, R2 ;  /* 0x000000040d027825 */ /* 0x001fca00078e0202 */
[----:B------:R-:W-:Y:S01]  /*0a80*/  STG.E desc[UR16][R2.64], R12 ;  /* 0x0000000c02007986 */ /* 0x000fe2000c101910 */
[----:B------:R-:W-:Y:S05]  /*0a90*/  EXIT ;  /* 0x000000000000794d */ /* 0x000fea0003800000 */
.L_x_4:
[----:B------:R-:W-:-:S00]  /*0aa0*/  BRA `(.L_x_4) ;  /* 0xfffffffc00fc7947 */ /* 0x000fc0000383ffff */
[----:B------:R-:W-:-:S00]  /*0ab0*/  NOP ;  /* 0x0000000000007918 */ /* 0x000fc00000000000 */
        /* <DEDUP_REMOVED lines=12> */
.L_x_5:


//--------------------- .nv.shared.reserved.0     --------------------------
	.section	.nv.shared.reserved.0,"aw",@nobits
	.weak		__nv_reservedSMEM_offset_0_alias
	.size		__nv_reservedSMEM_offset_0_alias, 0, 64
	.other		__nv_reservedSMEM_offset_0_alias,@"STO_CUDA_RESERVED_SHARED STV_DEFAULT"
__nv_reservedSMEM_offset_0_alias:
	.zero		0
	.zero		64


//--------------------- .nv.constant0._Z9matrixmulPiS_S_i --------------------------
	.section	.nv.constant0._Z9matrixmulPiS_S_i,"a",@progbits
	.sectionflags	@""
	.align	4
.nv.constant0._Z9matrixmulPiS_S_i:
	.zero		924


//--------------------- SYMBOLS --------------------------

	.type		.nv.reservedSmem.offset0,@object
	.size		.nv.reservedSmem.offset0,0x4
